	.headerflags	@"EF_CUDA_TEXMODE_UNIFIED EF_CUDA_64BIT_ADDRESS EF_CUDA_ACCELERATORS EF_CUDA_SM90 EF_CUDA_VIRTUAL_SM(EF_CUDA_SM90)"
	.elftype	@"ET_EXEC"


//--------------------- .nv.info                  --------------------------
	.section	.nv.info,"",@"SHT_CUDA_INFO"
	.align	4


	//----- nvinfo : EIATTR_REGCOUNT
	.align		4
        /*0000*/ 	.byte	0x04, 0x2f
        /*0002*/ 	.short	(.L_1 - .L_0)
	.align		4
.L_0:
        /*0004*/ 	.word	index@(triton_red_fused_mean_2)
        /*0008*/ 	.word	0x00000020


	//----- nvinfo : EIATTR_MIN_STACK_SIZE
	.align		4
.L_1:
        /*000c*/ 	.byte	0x04, 0x12
        /*000e*/ 	.short	(.L_3 - .L_2)
	.align		4
.L_2:
        /*0010*/ 	.word	index@(triton_red_fused_mean_2)
        /*0014*/ 	.word	0x00000000


	//----- nvinfo : EIATTR_FRAME_SIZE
	.align		4
.L_3:
        /*0018*/ 	.byte	0x04, 0x11
        /*001a*/ 	.short	(.L_5 - .L_4)
	.align		4
.L_4:
        /*001c*/ 	.word	index@(triton_red_fused_mean_2)
        /*0020*/ 	.word	0x00000000


	//----- nvinfo : EIATTR_MIN_STACK_SIZE
	.align		4
.L_5:
        /*0024*/ 	.byte	0x04, 0x12
        /*0026*/ 	.short	(.L_7 - .L_6)
	.align		4
.L_6:
        /*0028*/ 	.word	index@(triton_red_fused_mean_2)
        /*002c*/ 	.word	0x00000000
.L_7:


//--------------------- .nv.info.triton_red_fused_mean_2 --------------------------
	.section	.nv.info.triton_red_fused_mean_2,"",@"SHT_CUDA_INFO"
	.sectionflags	@""
	.align	4


	//----- nvinfo : EIATTR_CUDA_API_VERSION
	.align		4
        /*0000*/ 	.byte	0x04, 0x37
        /*0002*/ 	.short	(.L_9 - .L_8)
.L_8:
        /*0004*/ 	.word	0x0000007c


	//----- nvinfo : EIATTR_KPARAM_INFO
	.align		4
.L_9:
        /*0008*/ 	.byte	0x04, 0x17
        /*000a*/ 	.short	(.L_11 - .L_10)
.L_10:
        /*000c*/ 	.word	0x00000000
        /*0010*/ 	.short	0x0003
        /*0012*/ 	.short	0x0014
        /*0014*/ 	.byte	0x00, 0xf0, 0x11, 0x00


	//----- nvinfo : EIATTR_KPARAM_INFO
	.align		4
.L_11:
        /*0018*/ 	.byte	0x04, 0x17
        /*001a*/ 	.short	(.L_13 - .L_12)
.L_12:
        /*001c*/ 	.word	0x00000000
        /*0020*/ 	.short	0x0002
        /*0022*/ 	.short	0x0010
        /*0024*/ 	.byte	0x00, 0xf0, 0x11, 0x00


	//----- nvinfo : EIATTR_KPARAM_INFO
	.align		4
.L_13:
        /*0028*/ 	.byte	0x04, 0x17
        /*002a*/ 	.short	(.L_15 - .L_14)
.L_14:
        /*002c*/ 	.word	0x00000000
        /*0030*/ 	.short	0x0001
        /*0032*/ 	.short	0x0008
        /*0034*/ 	.byte	0x00, 0xf4, 0x21, 0x00


	//----- nvinfo : EIATTR_KPARAM_INFO
	.align		4
.L_15:
        /*0038*/ 	.byte	0x04, 0x17
        /*003a*/ 	.short	(.L_17 - .L_16)
.L_16:
        /*003c*/ 	.word	0x00000000
        /*0040*/ 	.short	0x0000
        /*0042*/ 	.short	0x0000
        /*0044*/ 	.byte	0x00, 0xf4, 0x21, 0x00


	//----- nvinfo : EIATTR_SPARSE_MMA_MASK
	.align		4
.L_17:
        /*0048*/ 	.byte	0x03, 0x50
        /*004a*/ 	.short	0x0000


	//----- nvinfo : EIATTR_MAXREG_COUNT
	.align		4
        /*004c*/ 	.byte	0x03, 0x1b
        /*004e*/ 	.short	0x0080


	//----- nvinfo : EIATTR_COOP_GROUP_MASK_REGIDS
	.align		4
        /*0050*/ 	.byte	0x04, 0x29
        /*0052*/ 	.short	(.L_19 - .L_18)


	//   ....[0]....
.L_18:
        /*0054*/ 	.word	0xffffffff


	//   ....[1]....
        /*0058*/ 	.word	0xffffffff


	//   ....[2]....
        /*005c*/ 	.word	0xffffffff


	//   ....[3]....
        /*0060*/ 	.word	0xffffffff


	//   ....[4]....
        /*0064*/ 	.word	0xffffffff


	//   ....[5]....
        /*0068*/ 	.word	0xffffffff


	//   ....[6]....
        /*006c*/ 	.word	0xffffffff


	//   ....[7]....
        /*0070*/ 	.word	0xffffffff


	//   ....[8]....
        /*0074*/ 	.word	0xffffffff


	//----- nvinfo : EIATTR_COOP_GROUP_INSTR_OFFSETS
	.align		4
.L_19:
        /*0078*/ 	.byte	0x04, 0x28
        /*007a*/ 	.short	(.L_21 - .L_20)


	//   ....[0]....
.L_20:
        /*007c*/ 	.word	0x00000a30


	//   ....[1]....
        /*0080*/ 	.word	0x00000a50


	//   ....[2]....
        /*0084*/ 	.word	0x00000a70


	//   ....[3]....
        /*0088*/ 	.word	0x00000a90


	//   ....[4]....
        /*008c*/ 	.word	0x00000ac0


	//   ....[5]....
        /*0090*/ 	.word	0x00000b50


	//   ....[6]....
        /*0094*/ 	.word	0x00000b70


	//   ....[7]....
        /*0098*/ 	.word	0x00000b90


	//   ....[8]....
        /*009c*/ 	.word	0x00000bc0


	//----- nvinfo : EIATTR_EXIT_INSTR_OFFSETS
	.align		4
.L_21:
        /*00a0*/ 	.byte	0x04, 0x1c
        /*00a2*/ 	.short	(.L_23 - .L_22)


	//   ....[0]....
.L_22:
        /*00a4*/ 	.word	0x00000c30


	//   ....[1]....
        /*00a8*/ 	.word	0x00000c80


	//----- nvinfo : EIATTR_REQNTID
	.align		4
.L_23:
        /*00ac*/ 	.byte	0x04, 0x10
        /*00ae*/ 	.short	(.L_25 - .L_24)
.L_24:
        /*00b0*/ 	.word	0x00000200
        /*00b4*/ 	.word	0x00000001
        /*00b8*/ 	.word	0x00000001


	//----- nvinfo : EIATTR_CBANK_PARAM_SIZE
	.align		4
.L_25:
        /*00bc*/ 	.byte	0x03, 0x19
        /*00be*/ 	.short	0x0018


	//----- nvinfo : EIATTR_PARAM_CBANK
	.align		4
        /*00c0*/ 	.byte	0x04, 0x0a
        /*00c2*/ 	.short	(.L_27 - .L_26)
	.align		4
.L_26:
        /*00c4*/ 	.word	index@(.nv.constant0.triton_red_fused_mean_2)
        /*00c8*/ 	.short	0x0210
        /*00ca*/ 	.short	0x0018


	//----- nvinfo : EIATTR_SW_WAR
	.align		4
.L_27:
        /*00cc*/ 	.byte	0x04, 0x36
        /*00ce*/ 	.short	(.L_29 - .L_28)
.L_28:
        /*00d0*/ 	.word	0x00000008
.L_29:


//--------------------- .nv.callgraph             --------------------------
	.section	.nv.callgraph,"",@"SHT_CUDA_CALLGRAPH"
	.align	4
	.sectionentsize	8
	.align		4
        /*0000*/ 	.word	0x00000000
	.align		4
        /*0004*/ 	.word	0xffffffff
	.align		4
        /*0008*/ 	.word	0x00000000
	.align		4
        /*000c*/ 	.word	0xfffffffe
	.align		4
        /*0010*/ 	.word	0x00000000
	.align		4
        /*0014*/ 	.word	0xfffffffd
	.align		4
        /*0018*/ 	.word	0x00000000
	.align		4
        /*001c*/ 	.word	0xfffffffc


//--------------------- .text.triton_red_fused_mean_2 --------------------------
	.section	.text.triton_red_fused_mean_2,"ax",@progbits
	.sectionflags	@"SHF_BARRIERS=1"
	.align	128
        .global         triton_red_fused_mean_2
        .type           triton_red_fused_mean_2,@function
        .size           triton_red_fused_mean_2,(.L_x_1 - triton_red_fused_mean_2)
        .other          triton_red_fused_mean_2,@"STO_CUDA_ENTRY STV_DEFAULT"
triton_red_fused_mean_2:
.text.triton_red_fused_mean_2:
[----:B------:R-:W0:Y:S02]  /*0000*/  LDC R1, c[0x0][0x28] ;  /* 0x00000a00ff017b82 */ /* 0x000e240000000800 */
[----:B------:R-:W1:Y:S01]  /*0010*/  S2R R3, SR_TID.X ;  /* 0x0000000000037919 */ /* 0x000e620000002100 */
[----:B------:R-:W-:Y:S01]  /*0020*/  IMAD.MOV.U32 R8, RZ, RZ, RZ ;  /* 0x000000ffff087224 */ /* 0x000fe200078e00ff */
[----:B------:R-:W2:Y:S01]  /*0030*/  LDC.64 R26, c[0x0][0x210] ;  /* 0x00008400ff1a7b82 */ /* 0x000ea20000000a00 */
[----:B------:R-:W-:Y:S01]  /*0040*/  IMAD.MOV.U32 R6, RZ, RZ, RZ ;  /* 0x000000ffff067224 */ /* 0x000fe200078e00ff */
[----:B------:R-:W3:Y:S01]  /*0050*/  S2R R0, SR_CTAID.X ;  /* 0x0000000000007919 */ /* 0x000ee20000002500 */
[----:B------:R-:W-:Y:S01]  /*0060*/  IMAD.MOV.U32 R18, RZ, RZ, RZ ;  /* 0x000000ffff127224 */ /* 0x000fe200078e00ff */
[----:B------:R-:W-:Y:S01]  /*0070*/  ULDC.64 UR6, c[0x0][0x208] ;  /* 0x0000820000067ab9 */ /* 0x000fe20000000a00 */
[----:B-1----:R-:W-:Y:S01]  /*0080*/  IMAD.SHL.U32 R5, R3, 0x2, RZ ;  /* 0x0000000203057824 */ /* 0x002fe200078e00ff */
[----:B---3--:R-:W-:-:S04]  /*0090*/  ISETP.GE.AND P2, PT, R0, 0x7, PT ;  /* 0x000000070000780c */ /* 0x008fc80003f46270 */
[----:B------:R-:W-:-:S05]  /*00a0*/  LOP3.LUT R5, R5, 0x3fe, RZ, 0xc0, !PT ;  /* 0x000003fe05057812 */ /* 0x000fca00078ec0ff */
[----:B------:R-:W-:-:S04]  /*00b0*/  IMAD R19, R0, 0x1e0a, R5 ;  /* 0x00001e0a00137824 */ /* 0x000fc800078e0205 */
[C---:B------:R-:W-:Y:S02]  /*00c0*/  VIADD R9, R19.reuse, 0x400 ;  /* 0x0000040013097836 */ /* 0x040fe40000000000 */
[----:B------:R-:W-:Y:S02]  /*00d0*/  VIADD R7, R19, 0xc00 ;  /* 0x00000c0013077836 */ /* 0x000fe40000000000 */
[C---:B------:R-:W-:Y:S01]  /*00e0*/  IMAD.HI R4, R9.reuse, -0x6425bedb, R8 ;  /* 0x9bda412509047827 */ /* 0x040fe200078e0208 */
[----:B------:R-:W-:Y:S02]  /*00f0*/  ISETP.LT.AND P4, PT, R9, 0xd240, !P2 ;  /* 0x0000d2400900780c */ /* 0x000fe40005781270 */
[C---:B------:R-:W-:Y:S01]  /*0100*/  ISETP.LT.AND P6, PT, R7.reuse, 0xd240, !P2 ;  /* 0x0000d2400700780c */ /* 0x040fe200057c1270 */
[----:B------:R-:W-:Y:S01]  /*0110*/  IMAD.HI R10, R7, -0x6425bedb, R6 ;  /* 0x9bda4125070a7827 */ /* 0x000fe200078e0206 */
[----:B------:R-:W-:-:S04]  /*0120*/  SHF.R.U32.HI R11, RZ, 0x1f, R4 ;  /* 0x0000001fff0b7819 */ /* 0x000fc80000011604 */
[----:B------:R-:W-:Y:S01]  /*0130*/  LEA.HI.SX32 R8, R4, R11, 0x15 ;  /* 0x0000000b04087211 */ /* 0x000fe200078faaff */
[----:B------:R-:W-:Y:S01]  /*0140*/  IMAD.HI R4, R19, -0x6425bedb, R18 ;  /* 0x9bda412513047827 */ /* 0x000fe200078e0212 */
[----:B------:R-:W-:Y:S02]  /*0150*/  SHF.R.U32.HI R11, RZ, 0x1f, R10 ;  /* 0x0000001fff0b7819 */ /* 0x000fe4000001160a */
[C---:B------:R-:W-:Y:S01]  /*0160*/  LEA.HI R6, R8.reuse, R8, RZ, 0x4 ;  /* 0x0000000808067211 */ /* 0x040fe200078f20ff */
[----:B------:R-:W-:Y:S01]  /*0170*/  IMAD R15, R8, -0xd24, R9 ;  /* 0xfffff2dc080f7824 */ /* 0x000fe200078e0209 */
[----:B------:R-:W-:Y:S02]  /*0180*/  LEA.HI.SX32 R17, R10, R11, 0x15 ;  /* 0x0000000b0a117211 */ /* 0x000fe400078faaff */
[----:B------:R-:W-:Y:S02]  /*0190*/  LOP3.LUT R13, R6, 0xfffffff0, RZ, 0xc0, !PT ;  /* 0xfffffff0060d7812 */ /* 0x000fe400078ec0ff */
[----:B------:R-:W-:-:S02]  /*01a0*/  SHF.R.U32.HI R11, RZ, 0x1f, R4 ;  /* 0x0000001fff0b7819 */ /* 0x000fc40000011604 */
[----:B------:R-:W-:Y:S01]  /*01b0*/  LEA.HI R10, R17, R17, RZ, 0x4 ;  /* 0x00000011110a7211 */ /* 0x000fe200078f20ff */
[----:B------:R-:W-:Y:S01]  /*01c0*/  IMAD.IADD R6, R8, 0x1, -R13 ;  /* 0x0000000108067824 */ /* 0x000fe200078e0a0d */
[----:B------:R-:W-:Y:S02]  /*01d0*/  LEA.HI.SX32 R13, R4, R11, 0x15 ;  /* 0x0000000b040d7211 */ /* 0x000fe400078faaff */
[----:B------:R-:W-:Y:S02]  /*01e0*/  CS2R R8, SRZ ;  /* 0x0000000000087805 */ /* 0x000fe4000001ff00 */
[----:B------:R-:W-:Y:S01]  /*01f0*/  LOP3.LUT R10, R10, 0xfffffff0, RZ, 0xc0, !PT ;  /* 0xfffffff00a0a7812 */ /* 0x000fe200078ec0ff */
[----:B------:R-:W-:Y:S01]  /*0200*/  IMAD R11, R6, 0xd40, R15 ;  /* 0x00000d40060b7824 */ /* 0x000fe200078e020f */
[----:B------:R-:W-:Y:S02]  /*0210*/  LEA.HI R4, R13, R13, RZ, 0x4 ;  /* 0x0000000d0d047211 */ /* 0x000fe400078f20ff */
[----:B------:R-:W-:Y:S01]  /*0220*/  IADD3 R6, R17, -R10, RZ ;  /* 0x8000000a11067210 */ /* 0x000fe20007ffe0ff */
[----:B------:R-:W-:Y:S01]  /*0230*/  IMAD R17, R17, -0xd24, R7 ;  /* 0xfffff2dc11117824 */ /* 0x000fe200078e0207 */
[----:B------:R-:W-:Y:S01]  /*0240*/  LOP3.LUT R4, R4, 0xfffffff0, RZ, 0xc0, !PT ;  /* 0xfffffff004047812 */ /* 0x000fe200078ec0ff */
[----:B--2---:R-:W-:Y:S01]  /*0250*/  IMAD.WIDE R10, R11, 0x4, R26 ;  /* 0x000000040b0a7825 */ /* 0x004fe200078e021a */
[----:B------:R-:W-:-:S03]  /*0260*/  ISETP.LT.AND P5, PT, R19, 0xd240, !P2 ;  /* 0x0000d2401300780c */ /* 0x000fc600057a1270 */
[C---:B------:R-:W-:Y:S01]  /*0270*/  IMAD.IADD R4, R13.reuse, 0x1, -R4 ;  /* 0x000000010d047824 */ /* 0x040fe200078e0a04 */
[----:B------:R1:W2:Y:S01]  /*0280*/  @P4 LDG.E.EL.64 R8, desc[UR6][R10.64] ;  /* 0x000000060a084981 */ /* 0x0002a2000c2e1b00 */
[----:B------:R-:W-:Y:S02]  /*0290*/  IMAD R23, R6, 0xd40, R17 ;  /* 0x00000d4006177824 */ /* 0x000fe400078e0211 */
[----:B------:R-:W-:Y:S01]  /*02a0*/  IMAD R13, R13, -0xd24, R19 ;  /* 0xfffff2dc0d0d7824 */ /* 0x000fe200078e0213 */
[----:B------:R-:W-:Y:S01]  /*02b0*/  CS2R R16, SRZ ;  /* 0x0000000000107805 */ /* 0x000fe2000001ff00 */
[----:B------:R-:W-:-:S04]  /*02c0*/  IMAD.WIDE R22, R23, 0x4, R26 ;  /* 0x0000000417167825 */ /* 0x000fc800078e021a */
[----:B------:R-:W-:Y:S01]  /*02d0*/  IMAD R7, R4, 0xd40, R13 ;  /* 0x00000d4004077824 */ /* 0x000fe200078e020d */
[----:B------:R-:W-:Y:S01]  /*02e0*/  CS2R R12, SRZ ;  /* 0x00000000000c7805 */ /* 0x000fe2000001ff00 */
[----:B------:R3:W4:Y:S02]  /*02f0*/  @P6 LDG.E.EL.64 R16, desc[UR6][R22.64] ;  /* 0x0000000616106981 */ /* 0x000724000c2e1b00 */
[----:B-1----:R-:W-:-:S05]  /*0300*/  IMAD.WIDE R10, R7, 0x4, R26 ;  /* 0x00000004070a7825 */ /* 0x002fca00078e021a */
[----:B------:R1:W5:Y:S01]  /*0310*/  @P5 LDG.E.EL.64 R12, desc[UR6][R10.64] ;  /* 0x000000060a0c5981 */ /* 0x000362000c2e1b00 */
[C---:B------:R-:W-:Y:S01]  /*0320*/  VIADD R21, R19.reuse, 0x800 ;  /* 0x0000080013157836 */ /* 0x040fe20000000000 */
[----:B------:R-:W-:Y:S01]  /*0330*/  HFMA2.MMA R14, -RZ, RZ, 0, 0 ;  /* 0x00000000ff0e7435 */ /* 0x000fe200000001ff */
[----:B------:R-:W-:Y:S02]  /*0340*/  IMAD.MOV.U32 R20, RZ, RZ, RZ ;  /* 0x000000ffff147224 */ /* 0x000fe400078e00ff */
[----:B------:R-:W-:Y:S02]  /*0350*/  VIADD R15, R19, 0x1400 ;  /* 0x00001400130f7836 */ /* 0x000fe40000000000 */
[----:B------:R-:W-:Y:S01]  /*0360*/  IMAD.HI R20, R21, -0x6425bedb, R20 ;  /* 0x9bda412515147827 */ /* 0x000fe200078e0214 */
[----:B------:R-:W-:-:S03]  /*0370*/  LOP3.LUT R5, R5, 0x1c00, RZ, 0xfc, !PT ;  /* 0x00001c0005057812 */ /* 0x000fc600078efcff */
[----:B------:R-:W-:Y:S01]  /*0380*/  VIADD R7, R19, 0x1000 ;  /* 0x0000100013077836 */ /* 0x000fe20000000000 */
[----:B---3--:R-:W-:Y:S01]  /*0390*/  SHF.R.U32.HI R23, RZ, 0x1f, R20 ;  /* 0x0000001fff177819 */ /* 0x008fe20000011614 */
[----:B------:R-:W-:Y:S02]  /*03a0*/  IMAD.MOV.U32 R6, RZ, RZ, RZ ;  /* 0x000000ffff067224 */ /* 0x000fe400078e00ff */
[----:B------:R-:W-:Y:S01]  /*03b0*/  IMAD.HI R14, R15, -0x6425bedb, R14 ;  /* 0x9bda41250f0e7827 */ /* 0x000fe200078e020e */
[----:B------:R-:W-:-:S03]  /*03c0*/  LEA.HI.SX32 R20, R20, R23, 0x15 ;  /* 0x0000001714147211 */ /* 0x000fc600078faaff */
[----:B------:R-:W-:Y:S02]  /*03d0*/  VIADD R19, R19, 0x1800 ;  /* 0x0000180013137836 */ /* 0x000fe40000000000 */
[----:B------:R-:W-:Y:S01]  /*03e0*/  IMAD.HI R4, R7, -0x6425bedb, R6 ;  /* 0x9bda412507047827 */ /* 0x000fe200078e0206 */
[----:B------:R-:W-:Y:S02]  /*03f0*/  ISETP.LT.U32.AND P0, PT, R5, 0x1e0a, !P2 ;  /* 0x00001e0a0500780c */ /* 0x000fe40005701070 */
[----:B------:R-:W-:Y:S01]  /*0400*/  SHF.R.U32.HI R25, RZ, 0x1f, R14 ;  /* 0x0000001fff197819 */ /* 0x000fe2000001160e */
[----:B-1----:R-:W-:Y:S02]  /*0410*/  IMAD R11, R0, 0x1e0a, R5 ;  /* 0x00001e0a000b7824 */ /* 0x002fe400078e0205 */
[----:B------:R-:W-:Y:S01]  /*0420*/  IMAD.HI R5, R19, -0x6425bedb, R18 ;  /* 0x9bda412513057827 */ /* 0x000fe200078e0212 */
[----:B------:R-:W-:Y:S02]  /*0430*/  LEA.HI R18, R20, R20, RZ, 0x4 ;  /* 0x0000001414127211 */ /* 0x000fe400078f20ff */
[----:B------:R-:W-:-:S02]  /*0440*/  SHF.R.U32.HI R23, RZ, 0x1f, R4 ;  /* 0x0000001fff177819 */ /* 0x000fc40000011604 */
[----:B------:R-:W-:Y:S01]  /*0450*/  LEA.HI.SX32 R14, R14, R25, 0x15 ;  /* 0x000000190e0e7211 */ /* 0x000fe200078faaff */
[----:B------:R-:W-:Y:S01]  /*0460*/  IMAD.MOV.U32 R10, RZ, RZ, RZ ;  /* 0x000000ffff0a7224 */ /* 0x000fe200078e00ff */
[----:B------:R-:W-:Y:S02]  /*0470*/  LOP3.LUT R29, R18, 0xfffffff0, RZ, 0xc0, !PT ;  /* 0xfffffff0121d7812 */ /* 0x000fe400078ec0ff */
[----:B------:R-:W-:Y:S02]  /*0480*/  LEA.HI.SX32 R23, R4, R23, 0x15 ;  /* 0x0000001704177211 */ /* 0x000fe400078faaff */
[----:B------:R-:W-:Y:S01]  /*0490*/  LEA.HI R4, R14, R14, RZ, 0x4 ;  /* 0x0000000e0e047211 */ /* 0x000fe200078f20ff */
[----:B------:R-:W-:Y:S01]  /*04a0*/  IMAD.HI R6, R11, -0x6425bedb, R10 ;  /* 0x9bda41250b067827 */ /* 0x000fe200078e020a */
[----:B------:R-:W-:Y:S02]  /*04b0*/  ISETP.LT.AND P1, PT, R21, 0xd240, !P2 ;  /* 0x0000d2401500780c */ /* 0x000fe40005721270 */
[----:B------:R-:W-:Y:S01]  /*04c0*/  SHF.R.U32.HI R10, RZ, 0x1f, R5 ;  /* 0x0000001fff0a7819 */ /* 0x000fe20000011605 */
[----:B------:R-:W-:-:S02]  /*04d0*/  IMAD R21, R20, -0xd24, R21 ;  /* 0xfffff2dc14157824 */ /* 0x000fc400078e0215 */
[----:B------:R-:W-:Y:S01]  /*04e0*/  IMAD.IADD R20, R20, 0x1, -R29 ;  /* 0x0000000114147824 */ /* 0x000fe200078e0a1d */
[----:B------:R-:W-:Y:S02]  /*04f0*/  LOP3.LUT R29, R4, 0xfffffff0, RZ, 0xc0, !PT ;  /* 0xfffffff0041d7812 */ /* 0x000fe400078ec0ff */
[----:B------:R-:W-:Y:S02]  /*0500*/  LEA.HI R4, R23, R23, RZ, 0x4 ;  /* 0x0000001717047211 */ /* 0x000fe400078f20ff */
[----:B------:R-:W-:Y:S02]  /*0510*/  LEA.HI.SX32 R5, R5, R10, 0x15 ;  /* 0x0000000a05057211 */ /* 0x000fe400078faaff */
[----:B------:R-:W-:Y:S02]  /*0520*/  SHF.R.U32.HI R25, RZ, 0x1f, R6 ;  /* 0x0000001fff197819 */ /* 0x000fe40000011606 */
[----:B------:R-:W-:Y:S02]  /*0530*/  LOP3.LUT R4, R4, 0xfffffff0, RZ, 0xc0, !PT ;  /* 0xfffffff004047812 */ /* 0x000fe400078ec0ff */
[----:B------:R-:W-:-:S02]  /*0540*/  LEA.HI R10, R5, R5, RZ, 0x4 ;  /* 0x00000005050a7211 */ /* 0x000fc400078f20ff */
[----:B------:R-:W-:Y:S01]  /*0550*/  LEA.HI.SX32 R25, R6, R25, 0x15 ;  /* 0x0000001906197211 */ /* 0x000fe200078faaff */
[----:B------:R-:W-:Y:S01]  /*0560*/  IMAD R6, R23, -0xd24, R7 ;  /* 0xfffff2dc17067824 */ /* 0x000fe200078e0207 */
[----:B------:R-:W-:Y:S01]  /*0570*/  ISETP.LT.AND P3, PT, R15, 0xd240, !P2 ;  /* 0x0000d2400f00780c */ /* 0x000fe20005761270 */
[----:B------:R-:W-:Y:S01]  /*0580*/  IMAD.IADD R23, R23, 0x1, -R4 ;  /* 0x0000000117177824 */ /* 0x000fe200078e0a04 */
[----:B------:R-:W-:Y:S01]  /*0590*/  LOP3.LUT R4, R10, 0xfffffff0, RZ, 0xc0, !PT ;  /* 0xfffffff00a047812 */ /* 0x000fe200078ec0ff */
[----:B------:R-:W-:Y:S01]  /*05a0*/  IMAD R15, R14, -0xd24, R15 ;  /* 0xfffff2dc0e0f7824 */ /* 0x000fe200078e020f */
[----:B------:R-:W-:Y:S01]  /*05b0*/  IADD3 R14, R14, -R29, RZ ;  /* 0x8000001d0e0e7210 */ /* 0x000fe20007ffe0ff */
[----:B------:R-:W-:Y:S01]  /*05c0*/  IMAD R29, R20, 0xd40, R21 ;  /* 0x00000d40141d7824 */ /* 0x000fe200078e0215 */
[----:B------:R-:W-:Y:S01]  /*05d0*/  LEA.HI R18, R25, R25, RZ, 0x4 ;  /* 0x0000001919127211 */ /* 0x000fe200078f20ff */
[C---:B------:R-:W-:Y:S02]  /*05e0*/  IMAD R20, R5.reuse, -0xd24, R19 ;  /* 0xfffff2dc05147824 */ /* 0x040fe400078e0213 */
[----:B------:R-:W-:Y:S01]  /*05f0*/  IMAD.IADD R21, R5, 0x1, -R4 ;  /* 0x0000000105157824 */ /* 0x000fe200078e0a04 */
[----:B------:R-:W-:-:S02]  /*0600*/  CS2R R4, SRZ ;  /* 0x0000000000047805 */ /* 0x000fc4000001ff00 */
[----:B------:R-:W-:Y:S01]  /*0610*/  LOP3.LUT R24, R18, 0xfffffff0, RZ, 0xc0, !PT ;  /* 0xfffffff012187812 */ /* 0x000fe200078ec0ff */
[----:B------:R-:W-:-:S04]  /*0620*/  IMAD R21, R21, 0xd40, R20 ;  /* 0x00000d4015157824 */ /* 0x000fc800078e0214 */
[----:B------:R-:W-:Y:S02]  /*0630*/  IMAD.IADD R24, R25, 0x1, -R24 ;  /* 0x0000000119187824 */ /* 0x000fe400078e0a18 */
[--C-:B------:R-:W-:Y:S01]  /*0640*/  IMAD.WIDE R20, R21, 0x4, R26.reuse ;  /* 0x0000000415147825 */ /* 0x100fe200078e021a */
[----:B--2---:R-:W-:Y:S02]  /*0650*/  SEL R8, R8, RZ, P4 ;  /* 0x000000ff08087207 */ /* 0x004fe40002000000 */
[----:B------:R-:W-:Y:S02]  /*0660*/  SEL R9, R9, RZ, P4 ;  /* 0x000000ff09097207 */ /* 0x000fe40002000000 */
[----:B------:R-:W-:Y:S02]  /*0670*/  ISETP.LT.AND P4, PT, R7, 0xd240, !P2 ;  /* 0x0000d2400700780c */ /* 0x000fe40005781270 */
[----:B----4-:R-:W-:Y:S02]  /*0680*/  SEL R7, R16, RZ, P6 ;  /* 0x000000ff10077207 */ /* 0x010fe40003000000 */
[----:B------:R-:W-:Y:S01]  /*0690*/  SEL R10, R17, RZ, P6 ;  /* 0x000000ff110a7207 */ /* 0x000fe20003000000 */
[----:B------:R-:W-:Y:S01]  /*06a0*/  IMAD.WIDE R16, R29, 0x4, R26 ;  /* 0x000000041d107825 */ /* 0x000fe200078e021a */
[----:B------:R-:W-:-:S03]  /*06b0*/  ISETP.LT.AND P6, PT, R19, 0xd240, !P2 ;  /* 0x0000d2401300780c */ /* 0x000fc600057c1270 */
[----:B------:R-:W-:Y:S01]  /*06c0*/  IMAD R19, R23, 0xd40, R6 ;  /* 0x00000d4017137824 */ /* 0x000fe200078e0206 */
[----:B-----5:R-:W-:Y:S01]  /*06d0*/  SEL R6, R12, RZ, P5 ;  /* 0x000000ff0c067207 */ /* 0x020fe20002800000 */
[----:B------:R-:W-:Y:S01]  /*06e0*/  IMAD R29, R14, 0xd40, R15 ;  /* 0x00000d400e1d7824 */ /* 0x000fe200078e020f */
[----:B------:R-:W-:Y:S02]  /*06f0*/  SEL R22, R13, RZ, P5 ;  /* 0x000000ff0d167207 */ /* 0x000fe40002800000 */
[----:B------:R-:W-:Y:S02]  /*0700*/  CS2R R12, SRZ ;  /* 0x00000000000c7805 */ /* 0x000fe4000001ff00 */
[----:B------:R-:W-:Y:S01]  /*0710*/  ISETP.LT.AND P5, PT, R11, 0xd240, P0 ;  /* 0x0000d2400b00780c */ /* 0x000fe200007a1270 */
[----:B------:R-:W-:Y:S01]  /*0720*/  IMAD.WIDE R18, R19, 0x4, R26 ;  /* 0x0000000413127825 */ /* 0x000fe200078e021a */
[----:B------:R1:W2:Y:S01]  /*0730*/  @P1 LDG.E.EL.64 R4, desc[UR6][R16.64] ;  /* 0x0000000610041981 */ /* 0x0002a2000c2e1b00 */
[----:B------:R-:W-:-:S02]  /*0740*/  CS2R R14, SRZ ;  /* 0x00000000000e7805 */ /* 0x000fc4000001ff00 */
[----:B------:R-:W-:Y:S01]  /*0750*/  IMAD R11, R25, -0xd24, R11 ;  /* 0xfffff2dc190b7824 */ /* 0x000fe200078e020b */
[----:B------:R3:W4:Y:S01]  /*0760*/  @P4 LDG.E.EL.64 R12, desc[UR6][R18.64] ;  /* 0x00000006120c4981 */ /* 0x000722000c2e1b00 */
[----:B------:R-:W-:-:S04]  /*0770*/  IMAD.WIDE R28, R29, 0x4, R26 ;  /* 0x000000041d1c7825 */ /* 0x000fc800078e021a */
[----:B------:R-:W-:Y:S01]  /*0780*/  IMAD R11, R24, 0xd40, R11 ;  /* 0x00000d40180b7824 */ /* 0x000fe200078e020b */
[----:B-1----:R-:W-:Y:S01]  /*0790*/  CS2R R16, SRZ ;  /* 0x0000000000107805 */ /* 0x002fe2000001ff00 */
[----:B------:R-:W5:Y:S02]  /*07a0*/  @P3 LDG.E.EL.64 R14, desc[UR6][R28.64] ;  /* 0x000000061c0e3981 */ /* 0x000f64000c2e1b00 */
[----:B------:R-:W-:Y:S01]  /*07b0*/  IMAD.WIDE R26, R11, 0x4, R26 ;  /* 0x000000040b1a7825 */ /* 0x000fe200078e021a */
[----:B---3--:R-:W-:Y:S02]  /*07c0*/  CS2R R18, SRZ ;  /* 0x0000000000127805 */ /* 0x008fe4000001ff00 */
[----:B------:R-:W3:Y:S04]  /*07d0*/  @P6 LDG.E.EL.64 R16, desc[UR6][R20.64] ;  /* 0x0000000614106981 */ /* 0x000ee8000c2e1b00 */
[----:B------:R-:W3:Y:S01]  /*07e0*/  @P5 LDG.E.EL.64 R18, desc[UR6][R26.64] ;  /* 0x000000061a125981 */ /* 0x000ee2000c2e1b00 */
[----:B------:R-:W-:Y:S01]  /*07f0*/  FADD R22, RZ, R22 ;  /* 0x00000016ff167221 */ /* 0x000fe20000000000 */
[----:B------:R-:W-:Y:S01]  /*0800*/  FADD R6, RZ, R6 ;  /* 0x00000006ff067221 */ /* 0x000fe20000000000 */
[----:B------:R-:W-:Y:S01]  /*0810*/  FADD R8, RZ, R8 ;  /* 0x00000008ff087221 */ /* 0x000fe20000000000 */
[----:B------:R-:W-:-:S03]  /*0820*/  FADD R9, RZ, R9 ;  /* 0x00000009ff097221 */ /* 0x000fc60000000000 */
[----:B------:R-:W-:Y:S02]  /*0830*/  FSEL R6, R6, RZ, !P2 ;  /* 0x000000ff06067208 */ /* 0x000fe40005000000 */
[----:B------:R-:W-:Y:S02]  /*0840*/  FSEL R8, R8, RZ, !P2 ;  /* 0x000000ff08087208 */ /* 0x000fe40005000000 */
[----:B------:R-:W-:-:S03]  /*0850*/  FSEL R9, R9, RZ, !P2 ;  /* 0x000000ff09097208 */ /* 0x000fc60005000000 */
[----:B------:R-:W-:Y:S02]  /*0860*/  @!P2 FADD R8, R8, R7 ;  /* 0x000000070808a221 */ /* 0x000fe40000000000 */
[----:B------:R-:W-:Y:S01]  /*0870*/  @!P2 FADD R9, R9, R10 ;  /* 0x0000000a0909a221 */ /* 0x000fe20000000000 */
[----:B------:R-:W1:Y:S01]  /*0880*/  S2UR UR5, SR_CgaCtaId ;  /* 0x00000000000579c3 */ /* 0x000e620000008800 */
[----:B------:R-:W-:Y:S02]  /*0890*/  UMOV UR4, 0x400 ;  /* 0x0000040000047882 */ /* 0x000fe40000000000 */
[----:B-1----:R-:W-:Y:S01]  /*08a0*/  UPRMT UR4, UR5, 0x654, UR4 ;  /* 0x0000065405047896 */ /* 0x002fe20008000004 */
[----:B--2---:R-:W-:Y:S02]  /*08b0*/  SEL R24, R5, RZ, P1 ;  /* 0x000000ff05187207 */ /* 0x004fe40000800000 */
[----:B------:R-:W-:Y:S02]  /*08c0*/  FSEL R5, R22, RZ, !P2 ;  /* 0x000000ff16057208 */ /* 0x000fe40005000000 */
[----:B------:R-:W-:-:S02]  /*08d0*/  SEL R11, R4, RZ, P1 ;  /* 0x000000ff040b7207 */ /* 0x000fc40000800000 */
[----:B----4-:R-:W-:Y:S01]  /*08e0*/  SEL R4, R13, RZ, P4 ;  /* 0x000000ff0d047207 */ /* 0x010fe20002000000 */
[----:B------:R-:W-:Y:S01]  /*08f0*/  @!P2 FADD R5, R5, R24 ;  /* 0x000000180505a221 */ /* 0x000fe20000000000 */
[----:B------:R-:W-:Y:S01]  /*0900*/  SEL R13, R12, RZ, P4 ;  /* 0x000000ff0c0d7207 */ /* 0x000fe20002000000 */
[----:B------:R-:W-:Y:S01]  /*0910*/  @!P2 FADD R6, R6, R11 ;  /* 0x0000000b0606a221 */ /* 0x000fe20000000000 */
[----:B-----5:R-:W-:Y:S01]  /*0920*/  SEL R7, R14, RZ, P3 ;  /* 0x000000ff0e077207 */ /* 0x020fe20001800000 */
[----:B------:R-:W-:Y:S02]  /*0930*/  @!P2 FADD R5, R5, R4 ;  /* 0x000000040505a221 */ /* 0x000fe40000000000 */
[----:B------:R-:W-:Y:S01]  /*0940*/  @!P2 FADD R6, R6, R13 ;  /* 0x0000000d0606a221 */ /* 0x000fe20000000000 */
[----:B------:R-:W-:Y:S02]  /*0950*/  SEL R4, R15, RZ, P3 ;  /* 0x000000ff0f047207 */ /* 0x000fe40001800000 */
[----:B---3--:R-:W-:-:S02]  /*0960*/  SEL R11, R16, RZ, P6 ;  /* 0x000000ff100b7207 */ /* 0x008fc40003000000 */
[----:B------:R-:W-:Y:S01]  /*0970*/  SEL R10, R17, RZ, P6 ;  /* 0x000000ff110a7207 */ /* 0x000fe20003000000 */
[----:B------:R-:W-:Y:S01]  /*0980*/  @!P2 FADD R8, R8, R7 ;  /* 0x000000070808a221 */ /* 0x000fe20000000000 */
[----:B------:R-:W-:Y:S01]  /*0990*/  SEL R7, R18, RZ, P5 ;  /* 0x000000ff12077207 */ /* 0x000fe20002800000 */
[----:B------:R-:W-:Y:S02]  /*09a0*/  @!P2 FADD R6, R6, R11 ;  /* 0x0000000b0606a221 */ /* 0x000fe40000000000 */
[----:B------:R-:W-:Y:S01]  /*09b0*/  @!P2 FADD R5, R5, R10 ;  /* 0x0000000a0505a221 */ /* 0x000fe20000000000 */
[----:B------:R-:W-:Y:S01]  /*09c0*/  @!P2 FADD R9, R9, R4 ;  /* 0x000000040909a221 */ /* 0x000fe20000000000 */
[----:B------:R-:W-:Y:S01]  /*09d0*/  SEL R4, R19, RZ, P5 ;  /* 0x000000ff13047207 */ /* 0x000fe20002800000 */
[----:B------:R-:W-:Y:S01]  /*09e0*/  @P0 FADD R8, R8, R7 ;  /* 0x0000000708080221 */ /* 0x000fe20000000000 */
[----:B------:R-:W-:-:S03]  /*09f0*/  FADD R5, R5, R6 ;  /* 0x0000000605057221 */ /* 0x000fc60000000000 */
[----:B------:R-:W-:Y:S01]  /*0a00*/  @P0 FADD R9, R9, R4 ;  /* 0x0000000409090221 */ /* 0x000fe20000000000 */
[----:B------:R-:W-:-:S04]  /*0a10*/  FADD R8, R8, R5 ;  /* 0x0000000508087221 */ /* 0x000fc80000000000 */
[----:B------:R-:W-:-:S05]  /*0a20*/  FADD R8, R9, R8 ;  /* 0x0000000809087221 */ /* 0x000fca0000000000 */
[----:B------:R-:W1:Y:S02]  /*0a30*/  SHFL.BFLY PT, R5, R8, 0x10, 0x1f ;  /* 0x0e001f0008057f89 */ /* 0x000e6400000e0000 */
[----:B-1----:R-:W-:-:S05]  /*0a40*/  FADD R5, R8, R5 ;  /* 0x0000000508057221 */ /* 0x002fca0000000000 */
[----:B------:R-:W1:Y:S02]  /*0a50*/  SHFL.BFLY PT, R4, R5, 0x8, 0x1f ;  /* 0x0d001f0005047f89 */ /* 0x000e6400000e0000 */
[----:B-1----:R-:W-:-:S05]  /*0a60*/  FADD R4, R5, R4 ;  /* 0x0000000405047221 */ /* 0x002fca0000000000 */
[----:B------:R-:W1:Y:S02]  /*0a70*/  SHFL.BFLY PT, R7, R4, 0x4, 0x1f ;  /* 0x0c801f0004077f89 */ /* 0x000e6400000e0000 */
[----:B-1----:R-:W-:-:S05]  /*0a80*/  FADD R7, R4, R7 ;  /* 0x0000000704077221 */ /* 0x002fca0000000000 */
[----:B------:R-:W1:Y:S01]  /*0a90*/  SHFL.BFLY PT, R6, R7, 0x2, 0x1f ;  /* 0x0c401f0007067f89 */ /* 0x000e6200000e0000 */
[----:B------:R-:W-:Y:S01]  /*0aa0*/  LOP3.LUT P0, RZ, R3, 0x1f, RZ, 0xc0, !PT ;  /* 0x0000001f03ff7812 */ /* 0x000fe2000780c0ff */
[----:B-1----:R-:W-:-:S05]  /*0ab0*/  FADD R6, R7, R6 ;  /* 0x0000000607067221 */ /* 0x002fca0000000000 */
[----:B------:R-:W1:Y:S01]  /*0ac0*/  SHFL.BFLY PT, R9, R6, 0x1, 0x1f ;  /* 0x0c201f0006097f89 */ /* 0x000e6200000e0000 */
[----:B------:R-:W-:-:S04]  /*0ad0*/  SHF.R.U32.HI R5, RZ, 0x3, R3 ;  /* 0x00000003ff057819 */ /* 0x000fc80000011603 */
[----:B------:R-:W-:Y:S02]  /*0ae0*/  LOP3.LUT R5, R5, 0x3c, RZ, 0xc0, !PT ;  /* 0x0000003c05057812 */ /* 0x000fe400078ec0ff */
[----:B------:R-:W-:Y:S01]  /*0af0*/  ISETP.GE.AND P1, PT, R3, 0x10, PT ;  /* 0x000000100300780c */ /* 0x000fe20003f26270 */
[----:B-1----:R-:W-:-:S05]  /*0b00*/  FADD R10, R6, R9 ;  /* 0x00000009060a7221 */ /* 0x002fca0000000000 */
[----:B------:R-:W-:Y:S01]  /*0b10*/  @!P0 STS [R5+UR4], R10 ;  /* 0x0000000a05008988 */ /* 0x000fe20008000804 */
[----:B------:R-:W-:Y:S01]  /*0b20*/  LEA R4, R3, UR4, 0x2 ;  /* 0x0000000403047c11 */ /* 0x000fe2000f8e10ff */
[----:B------:R-:W-:Y:S06]  /*0b30*/  BAR.SYNC.DEFER_BLOCKING 0x0 ;  /* 0x0000000000007b1d */ /* 0x000fec0000010000 */
[----:B------:R-:W1:Y:S04]  /*0b40*/  @!P1 LDS R2, [R4] ;  /* 0x0000000004029984 */ /* 0x000e680000000800 */
[----:B-1----:R-:W1:Y:S02]  /*0b50*/  SHFL.BFLY PT, R7, R2, 0x8, 0x1f ;  /* 0x0d001f0002077f89 */ /* 0x002e6400000e0000 */
[----:B-1----:R-:W-:-:S05]  /*0b60*/  FADD R7, R2, R7 ;  /* 0x0000000702077221 */ /* 0x002fca0000000000 */
[----:B------:R-:W1:Y:S02]  /*0b70*/  SHFL.BFLY PT, R6, R7, 0x4, 0x1f ;  /* 0x0c801f0007067f89 */ /* 0x000e6400000e0000 */
[----:B-1----:R-:W-:-:S05]  /*0b80*/  FADD R6, R7, R6 ;  /* 0x0000000607067221 */ /* 0x002fca0000000000 */
[----:B------:R-:W1:Y:S01]  /*0b90*/  SHFL.BFLY PT, R9, R6, 0x2, 0x1f ;  /* 0x0c401f0006097f89 */ /* 0x000e6200000e0000 */
[----:B------:R-:W-:Y:S01]  /*0ba0*/  LOP3.LUT P0, RZ, R3, 0xf, RZ, 0xc0, !PT ;  /* 0x0000000f03ff7812 */ /* 0x000fe2000780c0ff */
[----:B-1----:R-:W-:-:S05]  /*0bb0*/  FADD R9, R6, R9 ;  /* 0x0000000906097221 */ /* 0x002fca0000000000 */
[----:B------:R-:W1:Y:S01]  /*0bc0*/  SHFL.BFLY PT, R8, R9, 0x1, 0x1f ;  /* 0x0c201f0009087f89 */ /* 0x000e6200000e0000 */
[C---:B------:R-:W-:Y:S02]  /*0bd0*/  ISETP.LT.AND P0, PT, R3.reuse, 0x10, !P0 ;  /* 0x000000100300780c */ /* 0x040fe40004701270 */
[----:B------:R-:W-:-:S04]  /*0be0*/  LOP3.LUT P1, RZ, R3, 0x1ff, RZ, 0xc0, !PT ;  /* 0x000001ff03ff7812 */ /* 0x000fc8000782c0ff */
[----:B------:R-:W-:Y:S01]  /*0bf0*/  ISETP.LT.AND P1, PT, R0, 0x7, !P1 ;  /* 0x000000070000780c */ /* 0x000fe20004f21270 */
[----:B-1----:R-:W-:-:S06]  /*0c00*/  FADD R3, R9, R8 ;  /* 0x0000000809037221 */ /* 0x002fcc0000000000 */
[----:B------:R1:W-:Y:S01]  /*0c10*/  @P0 STS [R4], R3 ;  /* 0x0000000304000388 */ /* 0x0003e20000000800 */
[----:B------:R-:W-:Y:S06]  /*0c20*/  BAR.SYNC.DEFER_BLOCKING 0x0 ;  /* 0x0000000000007b1d */ /* 0x000fec0000010000 */
[----:B-1----:R-:W-:Y:S05]  /*0c30*/  @!P1 EXIT ;  /* 0x000000000000994d */ /* 0x002fea0003800000 */
[----:B------:R-:W0:Y:S01]  /*0c40*/  LDS R5, [UR4] ;  /* 0x00000004ff057984 */ /* 0x000e220008000800 */
[----:B------:R-:W1:Y:S02]  /*0c50*/  LDC.64 R2, c[0x0][0x218] ;  /* 0x00008600ff027b82 */ /* 0x000e640000000a00 */
[----:B-1----:R-:W-:-:S05]  /*0c60*/  IMAD.WIDE R2, R0, 0x4, R2 ;  /* 0x0000000400027825 */ /* 0x002fca00078e0202 */
[----:B0-----:R-:W-:Y:S01]  /*0c70*/  STG.E desc[UR6][R2.64], R5 ;  /* 0x0000000502007986 */ /* 0x001fe2000c101906 */
[----:B------:R-:W-:Y:S05]  /*0c80*/  EXIT ;  /* 0x000000000000794d */ /* 0x000fea0003800000 */
.L_x_0:
[----:B------:R-:W-:-:S00]  /*0c90*/  BRA `(.L_x_0) ;  /* 0xfffffffc00fc7947 */ /* 0x000fc0000383ffff */
[----:B------:R-:W-:-:S00]  /*0ca0*/  NOP ;  /* 0x0000000000007918 */ /* 0x000fc00000000000 */
        /* <DEDUP_REMOVED lines=13> */
.L_x_1:


//--------------------- .nv.shared.triton_red_fused_mean_2 --------------------------
	.section	.nv.shared.triton_red_fused_mean_2,"aw",@nobits
	.sectionflags	@""
	.align	16
	.zero		1024


//--------------------- .nv.constant0.triton_red_fused_mean_2 --------------------------
	.section	.nv.constant0.triton_red_fused_mean_2,"a",@progbits
	.sectionflags	@""
	.align	4
.nv.constant0.triton_red_fused_mean_2:
	.zero		552
